	.headerflags	@"EF_CUDA_TEXMODE_UNIFIED EF_CUDA_64BIT_ADDRESS EF_CUDA_ACCELERATORS EF_CUDA_SM90 EF_CUDA_VIRTUAL_SM(EF_CUDA_SM90)"
	.elftype	@"ET_EXEC"


//--------------------- .nv.info                  --------------------------
	.section	.nv.info,"",@"SHT_CUDA_INFO"
	.align	4


	//----- nvinfo : EIATTR_REGCOUNT
	.align		4
        /*0000*/ 	.byte	0x04, 0x2f
        /*0002*/ 	.short	(.L_1 - .L_0)
	.align		4
.L_0:
        /*0004*/ 	.word	index@(triton_poi_fused_0)
        /*0008*/ 	.word	0x0000001c


	//----- nvinfo : EIATTR_MIN_STACK_SIZE
	.align		4
.L_1:
        /*000c*/ 	.byte	0x04, 0x12
        /*000e*/ 	.short	(.L_3 - .L_2)
	.align		4
.L_2:
        /*0010*/ 	.word	index@(triton_poi_fused_0)
        /*0014*/ 	.word	0x00000000


	//----- nvinfo : EIATTR_FRAME_SIZE
	.align		4
.L_3:
        /*0018*/ 	.byte	0x04, 0x11
        /*001a*/ 	.short	(.L_5 - .L_4)
	.align		4
.L_4:
        /*001c*/ 	.word	index@(triton_poi_fused_0)
        /*0020*/ 	.word	0x00000000


	//----- nvinfo : EIATTR_MIN_STACK_SIZE
	.align		4
.L_5:
        /*0024*/ 	.byte	0x04, 0x12
        /*0026*/ 	.short	(.L_7 - .L_6)
	.align		4
.L_6:
        /*0028*/ 	.word	index@(triton_poi_fused_0)
        /*002c*/ 	.word	0x00000000
.L_7:


//--------------------- .nv.info.triton_poi_fused_0 --------------------------
	.section	.nv.info.triton_poi_fused_0,"",@"SHT_CUDA_INFO"
	.sectionflags	@""
	.align	4


	//----- nvinfo : EIATTR_CUDA_API_VERSION
	.align		4
        /*0000*/ 	.byte	0x04, 0x37
        /*0002*/ 	.short	(.L_9 - .L_8)
.L_8:
        /*0004*/ 	.word	0x0000007c


	//----- nvinfo : EIATTR_KPARAM_INFO
	.align		4
.L_9:
        /*0008*/ 	.byte	0x04, 0x17
        /*000a*/ 	.short	(.L_11 - .L_10)
.L_10:
        /*000c*/ 	.word	0x00000000
        /*0010*/ 	.short	0x0003
        /*0012*/ 	.short	0x0014
        /*0014*/ 	.byte	0x00, 0xf0, 0x11, 0x00


	//----- nvinfo : EIATTR_KPARAM_INFO
	.align		4
.L_11:
        /*0018*/ 	.byte	0x04, 0x17
        /*001a*/ 	.short	(.L_13 - .L_12)
.L_12:
        /*001c*/ 	.word	0x00000000
        /*0020*/ 	.short	0x0002
        /*0022*/ 	.short	0x0010
        /*0024*/ 	.byte	0x00, 0xf0, 0x11, 0x00


	//----- nvinfo : EIATTR_KPARAM_INFO
	.align		4
.L_13:
        /*0028*/ 	.byte	0x04, 0x17
        /*002a*/ 	.short	(.L_15 - .L_14)
.L_14:
        /*002c*/ 	.word	0x00000000
        /*0030*/ 	.short	0x0001
        /*0032*/ 	.short	0x0008
        /*0034*/ 	.byte	0x00, 0xf4, 0x21, 0x00


	//----- nvinfo : EIATTR_KPARAM_INFO
	.align		4
.L_15:
        /*0038*/ 	.byte	0x04, 0x17
        /*003a*/ 	.short	(.L_17 - .L_16)
.L_16:
        /*003c*/ 	.word	0x00000000
        /*0040*/ 	.short	0x0000
        /*0042*/ 	.short	0x0000
        /*0044*/ 	.byte	0x00, 0xf4, 0x21, 0x00


	//----- nvinfo : EIATTR_SPARSE_MMA_MASK
	.align		4
.L_17:
        /*0048*/ 	.byte	0x03, 0x50
        /*004a*/ 	.short	0x0000


	//----- nvinfo : EIATTR_MAXREG_COUNT
	.align		4
        /*004c*/ 	.byte	0x03, 0x1b
        /*004e*/ 	.short	0x00ff


	//----- nvinfo : EIATTR_EXIT_INSTR_OFFSETS
	.align		4
        /*0050*/ 	.byte	0x04, 0x1c
        /*0052*/ 	.short	(.L_19 - .L_18)


	//   ....[0]....
.L_18:
        /*0054*/ 	.word	0x000004c0


	//----- nvinfo : EIATTR_REQNTID
	.align		4
.L_19:
        /*0058*/ 	.byte	0x04, 0x10
        /*005a*/ 	.short	(.L_21 - .L_20)
.L_20:
        /*005c*/ 	.word	0x00000080
        /*0060*/ 	.word	0x00000001
        /*0064*/ 	.word	0x00000001


	//----- nvinfo : EIATTR_CBANK_PARAM_SIZE
	.align		4
.L_21:
        /*0068*/ 	.byte	0x03, 0x19
        /*006a*/ 	.short	0x0018


	//----- nvinfo : EIATTR_PARAM_CBANK
	.align		4
        /*006c*/ 	.byte	0x04, 0x0a
        /*006e*/ 	.short	(.L_23 - .L_22)
	.align		4
.L_22:
        /*0070*/ 	.word	index@(.nv.constant0.triton_poi_fused_0)
        /*0074*/ 	.short	0x0210
        /*0076*/ 	.short	0x0018


	//----- nvinfo : EIATTR_SW_WAR
	.align		4
.L_23:
        /*0078*/ 	.byte	0x04, 0x36
        /*007a*/ 	.short	(.L_25 - .L_24)
.L_24:
        /*007c*/ 	.word	0x00000008
.L_25:


//--------------------- .nv.callgraph             --------------------------
	.section	.nv.callgraph,"",@"SHT_CUDA_CALLGRAPH"
	.align	4
	.sectionentsize	8
	.align		4
        /*0000*/ 	.word	0x00000000
	.align		4
        /*0004*/ 	.word	0xffffffff
	.align		4
        /*0008*/ 	.word	0x00000000
	.align		4
        /*000c*/ 	.word	0xfffffffe
	.align		4
        /*0010*/ 	.word	0x00000000
	.align		4
        /*0014*/ 	.word	0xfffffffd
	.align		4
        /*0018*/ 	.word	0x00000000
	.align		4
        /*001c*/ 	.word	0xfffffffc


//--------------------- .text.triton_poi_fused_0  --------------------------
	.section	.text.triton_poi_fused_0,"ax",@progbits
	.sectionflags	@"SHF_BARRIERS=1"
	.align	128
        .global         triton_poi_fused_0
        .type           triton_poi_fused_0,@function
        .size           triton_poi_fused_0,(.L_x_1 - triton_poi_fused_0)
        .other          triton_poi_fused_0,@"STO_CUDA_ENTRY STV_DEFAULT"
triton_poi_fused_0:
.text.triton_poi_fused_0:
[----:B------:R-:W-:Y:S01]  /*0000*/  LDC R1, c[0x0][0x28] ;  /* 0x00000a00ff017b82 */ /* 0x000fe20000000800 */
[----:B------:R-:W1:Y:S07]  /*0010*/  S2R R14, SR_TID.X ;  /* 0x00000000000e7919 */ /* 0x000e6e0000002100 */
[----:B------:R-:W2:Y:S01]  /*0020*/  LDC.64 R8, c[0x0][0x210] ;  /* 0x00008400ff087b82 */ /* 0x000ea20000000a00 */
[----:B------:R-:W-:Y:S01]  /*0030*/  ULDC.64 UR6, c[0x0][0x208] ;  /* 0x0000820000067ab9 */ /* 0x000fe20000000a00 */
[----:B------:R-:W3:Y:S01]  /*0040*/  S2R R3, SR_CTAID.X ;  /* 0x0000000000037919 */ /* 0x000ee20000002500 */
[----:B------:R-:W4:Y:S01]  /*0050*/  S2R R2, SR_CTAID.Y ;  /* 0x0000000000027919 */ /* 0x000f220000002600 */
[----:B-1----:R-:W-:Y:S01]  /*0060*/  SHF.R.U32.HI R0, RZ, 0x3, R14 ;  /* 0x00000003ff007819 */ /* 0x002fe2000001160e */
[----:B------:R-:W-:-:S02]  /*0070*/  IMAD.SHL.U32 R20, R14, 0x4, RZ ;  /* 0x000000040e147824 */ /* 0x000fc400078e00ff */
[----:B---3--:R-:W-:Y:S01]  /*0080*/  IMAD.SHL.U32 R3, R3, 0x20, RZ ;  /* 0x0000002003037824 */ /* 0x008fe200078e00ff */
[----:B------:R-:W-:Y:S01]  /*0090*/  SGXT.U32 R0, R0, 0x4 ;  /* 0x000000040000781a */ /* 0x000fe20000000000 */
[----:B----4-:R-:W-:-:S03]  /*00a0*/  IMAD.SHL.U32 R21, R2, 0x20, RZ ;  /* 0x0000002002157824 */ /* 0x010fc600078e00ff */
[----:B------:R-:W-:Y:S02]  /*00b0*/  LOP3.LUT R7, R3, 0x1c, R20, 0xf8, !PT ;  /* 0x0000001c03077812 */ /* 0x000fe400078ef814 */
[----:B------:R-:W-:Y:S02]  /*00c0*/  LOP3.LUT R4, R21, R0, RZ, 0xfc, !PT ;  /* 0x0000000015047212 */ /* 0x000fe400078efcff */
[----:B------:R-:W-:-:S03]  /*00d0*/  LOP3.LUT R6, R21, 0x10, R0, 0xfe, !PT ;  /* 0x0000001015067812 */ /* 0x000fc600078efe00 */
[--C-:B------:R-:W-:Y:S02]  /*00e0*/  IMAD R5, R4, 0x1000, R7.reuse ;  /* 0x0000100004057824 */ /* 0x100fe400078e0207 */
[----:B------:R-:W-:Y:S02]  /*00f0*/  IMAD R11, R6, 0x1000, R7 ;  /* 0x00001000060b7824 */ /* 0x000fe400078e0207 */
[----:B--2---:R-:W-:-:S04]  /*0100*/  IMAD.WIDE R4, R5, 0x4, R8 ;  /* 0x0000000405047825 */ /* 0x004fc800078e0208 */
[----:B------:R-:W-:Y:S02]  /*0110*/  IMAD.WIDE R8, R11, 0x4, R8 ;  /* 0x000000040b087825 */ /* 0x000fe400078e0208 */
[----:B------:R-:W2:Y:S04]  /*0120*/  LDG.E.EL.128 R4, desc[UR6][R4.64] ;  /* 0x0000000604047981 */ /* 0x000ea8000c2e1d00 */
[----:B------:R-:W3:Y:S01]  /*0130*/  LDG.E.EL.128 R8, desc[UR6][R8.64] ;  /* 0x0000000608087981 */ /* 0x000ee2000c2e1d00 */
[----:B------:R-:W1:Y:S01]  /*0140*/  S2UR UR5, SR_CgaCtaId ;  /* 0x00000000000579c3 */ /* 0x000e620000008800 */
[----:B------:R-:W-:Y:S01]  /*0150*/  IMAD.SHL.U32 R12, R14, 0x80, RZ ;  /* 0x000000800e0c7824 */ /* 0x000fe200078e00ff */
[----:B------:R-:W-:Y:S01]  /*0160*/  SHF.R.U32.HI R14, RZ, 0x1, R14 ;  /* 0x00000001ff0e7819 */ /* 0x000fe2000001160e */
[----:B------:R-:W-:Y:S01]  /*0170*/  UMOV UR4, 0x400 ;  /* 0x0000040000047882 */ /* 0x000fe20000000000 */
[----:B------:R-:W-:-:S02]  /*0180*/  SHF.R.S32.HI R2, RZ, 0x1a, R2 ;  /* 0x0000001aff027819 */ /* 0x000fc40000011402 */
[----:B------:R-:W-:Y:S02]  /*0190*/  LOP3.LUT R13, R12, 0x380, RZ, 0xc0, !PT ;  /* 0x000003800c0d7812 */ /* 0x000fe400078ec0ff */
[----:B------:R-:W-:Y:S02]  /*01a0*/  LOP3.LUT R23, R14, 0x3c, RZ, 0xc0, !PT ;  /* 0x0000003c0e177812 */ /* 0x000fe400078ec0ff */
[----:B------:R-:W-:Y:S02]  /*01b0*/  SHF.R.U32.HI R15, RZ, 0x3, R13 ;  /* 0x00000003ff0f7819 */ /* 0x000fe4000001160d */
[C---:B------:R-:W-:Y:S02]  /*01c0*/  LOP3.LUT R14, R13.reuse, R0, RZ, 0xfc, !PT ;  /* 0x000000000d0e7212 */ /* 0x040fe400078efcff */
[C---:B------:R-:W-:Y:S02]  /*01d0*/  LOP3.LUT R17, R13.reuse, 0x20, RZ, 0xfc, !PT ;  /* 0x000000200d117812 */ /* 0x040fe400078efcff */
[----:B------:R-:W-:-:S02]  /*01e0*/  LOP3.LUT R19, R13, 0x40, RZ, 0xfc, !PT ;  /* 0x000000400d137812 */ /* 0x000fc400078efcff */
[----:B------:R-:W-:Y:S02]  /*01f0*/  LOP3.LUT R15, R15, R13, R0, 0xfe, !PT ;  /* 0x0000000d0f0f7212 */ /* 0x000fe400078efe00 */
[----:B------:R-:W-:Y:S02]  /*0200*/  LOP3.LUT R12, R20, 0x1fc, RZ, 0xc0, !PT ;  /* 0x000001fc140c7812 */ /* 0x000fe400078ec0ff */
[----:B------:R-:W-:Y:S01]  /*0210*/  LOP3.LUT R13, R13, 0x60, RZ, 0xfc, !PT ;  /* 0x000000600d0d7812 */ /* 0x000fe200078efcff */
[----:B-1----:R-:W-:Y:S01]  /*0220*/  UPRMT UR4, UR5, 0x654, UR4 ;  /* 0x0000065405047896 */ /* 0x002fe20008000004 */
[-C--:B------:R-:W-:Y:S02]  /*0230*/  LEA.HI R17, R17, R14.reuse, RZ, 0x1d ;  /* 0x0000000e11117211 */ /* 0x080fe400078fe8ff */
[-C--:B------:R-:W-:Y:S02]  /*0240*/  LEA.HI R19, R19, R14.reuse, RZ, 0x1d ;  /* 0x0000000e13137211 */ /* 0x080fe400078fe8ff */
[----:B------:R-:W-:Y:S01]  /*0250*/  LEA.HI R13, R13, R14, RZ, 0x1d ;  /* 0x0000000e0d0d7211 */ /* 0x000fe200078fe8ff */
[----:B------:R-:W-:Y:S01]  /*0260*/  IMAD.IADD R14, R12, 0x1, R23 ;  /* 0x000000010c0e7824 */ /* 0x000fe200078e0217 */
[----:B------:R-:W-:-:S02]  /*0270*/  LEA R23, R15, UR4, 0x2 ;  /* 0x000000040f177c11 */ /* 0x000fc4000f8e10ff */
[----:B------:R-:W-:Y:S02]  /*0280*/  LEA R22, R17, UR4, 0x2 ;  /* 0x0000000411167c11 */ /* 0x000fe4000f8e10ff */
[----:B------:R-:W-:Y:S02]  /*0290*/  LEA R25, R19, UR4, 0x2 ;  /* 0x0000000413197c11 */ /* 0x000fe4000f8e10ff */
[----:B------:R-:W-:Y:S02]  /*02a0*/  LEA R24, R13, UR4, 0x2 ;  /* 0x000000040d187c11 */ /* 0x000fe4000f8e10ff */
[----:B------:R-:W-:Y:S02]  /*02b0*/  LOP3.LUT R16, R12, 0x200, RZ, 0xfc, !PT ;  /* 0x000002000c107812 */ /* 0x000fe400078efcff */
[----:B------:R-:W-:Y:S02]  /*02c0*/  LEA R14, R14, UR4, 0x2 ;  /* 0x000000040e0e7c11 */ /* 0x000fe4000f8e10ff */
[----:B------:R-:W-:-:S02]  /*02d0*/  SHF.R.U32.HI R16, RZ, 0x3, R16 ;  /* 0x00000003ff107819 */ /* 0x000fc40000011610 */
[----:B------:R-:W-:Y:S02]  /*02e0*/  LOP3.LUT R20, R21, 0x1c, R20, 0xf8, !PT ;  /* 0x0000001c15147812 */ /* 0x000fe400078ef814 */
[----:B------:R-:W-:-:S05]  /*02f0*/  LOP3.LUT R15, R16, 0x7c, RZ, 0xc0, !PT ;  /* 0x0000007c100f7812 */ /* 0x000fca00078ec0ff */
[----:B------:R-:W-:-:S05]  /*0300*/  IMAD.IADD R15, R12, 0x1, R15 ;  /* 0x000000010c0f7824 */ /* 0x000fca00078e020f */
[----:B------:R-:W-:Y:S01]  /*0310*/  LEA R16, R15, UR4, 0x2 ;  /* 0x000000040f107c11 */ /* 0x000fe2000f8e10ff */
[----:B--2---:R-:W-:Y:S04]  /*0320*/  STS [R23], R4 ;  /* 0x0000000417007388 */ /* 0x004fe80000000800 */
[----:B------:R1:W-:Y:S04]  /*0330*/  STS [R22+0x80], R5 ;  /* 0x0000800516007388 */ /* 0x0003e80000000800 */
[----:B------:R-:W-:Y:S04]  /*0340*/  STS [R25+0x100], R6 ;  /* 0x0001000619007388 */ /* 0x000fe80000000800 */
[----:B------:R2:W-:Y:S01]  /*0350*/  STS [R24+0x180], R7 ;  /* 0x0001800718007388 */ /* 0x0005e20000000800 */
[----:B-1----:R-:W1:Y:S03]  /*0360*/  LDC.64 R4, c[0x0][0x218] ;  /* 0x00008600ff047b82 */ /* 0x002e660000000a00 */
[----:B---3--:R-:W-:Y:S04]  /*0370*/  STS [R23+0x40], R8 ;  /* 0x0000400817007388 */ /* 0x008fe80000000800 */
[----:B------:R-:W-:Y:S01]  /*0380*/  STS [R22+0xc0], R9 ;  /* 0x0000c00916007388 */ /* 0x000fe20000000800 */
[----:B--2---:R-:W-:-:S03]  /*0390*/  SGXT R7, R2, 0x1 ;  /* 0x000000010207781a */ /* 0x004fc60000000200 */
[----:B------:R-:W-:Y:S01]  /*03a0*/  STS [R25+0x140], R10 ;  /* 0x0001400a19007388 */ /* 0x000fe20000000800 */
[----:B------:R-:W-:-:S03]  /*03b0*/  LEA.HI R7, R7, R20, RZ, 0xc ;  /* 0x0000001407077211 */ /* 0x000fc600078f60ff */
[----:B------:R-:W-:Y:S02]  /*03c0*/  STS [R24+0x1c0], R11 ;  /* 0x0001c00b18007388 */ /* 0x000fe40000000800 */
[C---:B------:R-:W-:Y:S01]  /*03d0*/  IMAD.SHL.U32 R2, R7.reuse, 0x1000, RZ ;  /* 0x0000100007027824 */ /* 0x040fe200078e00ff */
[----:B------:R-:W-:Y:S01]  /*03e0*/  BAR.SYNC.DEFER_BLOCKING 0x0 ;  /* 0x0000000000007b1d */ /* 0x000fe20000010000 */
[----:B------:R-:W-:-:S03]  /*03f0*/  LOP3.LUT R7, R7, 0xfffff000, RZ, 0xc0, !PT ;  /* 0xfffff00007077812 */ /* 0x000fc600078ec0ff */
[----:B------:R-:W-:-:S04]  /*0400*/  LOP3.LUT R2, R2, 0xff000000, RZ, 0xc0, !PT ;  /* 0xff00000002027812 */ /* 0x000fc800078ec0ff */
[----:B------:R-:W-:Y:S02]  /*0410*/  IADD3 R7, R2, R20, -R7 ;  /* 0x0000001402077210 */ /* 0x000fe40007ffe807 */
[----:B------:R-:W-:Y:S02]  /*0420*/  LOP3.LUT R2, R3, R0, RZ, 0xfc, !PT ;  /* 0x0000000003027212 */ /* 0x000fe400078efcff */
[----:B------:R-:W-:-:S03]  /*0430*/  LOP3.LUT R0, R3, 0x10, R0, 0xfe, !PT ;  /* 0x0000001003007812 */ /* 0x000fc600078efe00 */
[--C-:B------:R-:W-:Y:S02]  /*0440*/  IMAD R3, R2, 0x1000, R7.reuse ;  /* 0x0000100002037824 */ /* 0x100fe400078e0207 */
[----:B------:R-:W-:Y:S02]  /*0450*/  IMAD R7, R0, 0x1000, R7 ;  /* 0x0000100000077824 */ /* 0x000fe400078e0207 */
[----:B-1----:R-:W-:-:S04]  /*0460*/  IMAD.WIDE R2, R3, 0x4, R4 ;  /* 0x0000000403027825 */ /* 0x002fc800078e0204 */
[----:B------:R-:W-:Y:S01]  /*0470*/  IMAD.WIDE R4, R7, 0x4, R4 ;  /* 0x0000000407047825 */ /* 0x000fe200078e0204 */
[----:B------:R-:W1:Y:S04]  /*0480*/  LDS.128 R12, [R14] ;  /* 0x000000000e0c7984 */ /* 0x000e680000000c00 */
[----:B------:R-:W2:Y:S04]  /*0490*/  LDS.128 R16, [R16+0x800] ;  /* 0x0008000010107984 */ /* 0x000ea80000000c00 */
[----:B-1----:R-:W-:Y:S04]  /*04a0*/  STG.E.128 desc[UR6][R2.64], R12 ;  /* 0x0000000c02007986 */ /* 0x002fe8000c101d06 */
[----:B--2---:R-:W-:Y:S01]  /*04b0*/  STG.E.128 desc[UR6][R4.64], R16 ;  /* 0x0000001004007986 */ /* 0x004fe2000c101d06 */
[----:B------:R-:W-:Y:S05]  /*04c0*/  EXIT ;  /* 0x000000000000794d */ /* 0x000fea0003800000 */
.L_x_0:
[----:B------:R-:W-:-:S00]  /*04d0*/  BRA `(.L_x_0) ;  /* 0xfffffffc00fc7947 */ /* 0x000fc0000383ffff */
[----:B------:R-:W-:-:S00]  /*04e0*/  NOP ;  /* 0x0000000000007918 */ /* 0x000fc00000000000 */
        /* <DEDUP_REMOVED lines=9> */
.L_x_1:


//--------------------- .nv.shared.triton_poi_fused_0 --------------------------
	.section	.nv.shared.triton_poi_fused_0,"aw",@nobits
	.sectionflags	@""
	.align	16
	.zero		1024


//--------------------- .nv.constant0.triton_poi_fused_0 --------------------------
	.section	.nv.constant0.triton_poi_fused_0,"a",@progbits
	.sectionflags	@""
	.align	4
.nv.constant0.triton_poi_fused_0:
	.zero		552
